	.headerflags	@"EF_CUDA_TEXMODE_UNIFIED EF_CUDA_64BIT_ADDRESS EF_CUDA_ACCELERATORS EF_CUDA_SM90 EF_CUDA_VIRTUAL_SM(EF_CUDA_SM90)"
	.elftype	@"ET_EXEC"


//--------------------- .nv.info                  --------------------------
	.section	.nv.info,"",@"SHT_CUDA_INFO"
	.align	4


	//----- nvinfo : EIATTR_REGCOUNT
	.align		4
        /*0000*/ 	.byte	0x04, 0x2f
        /*0002*/ 	.short	(.L_1 - .L_0)
	.align		4
.L_0:
        /*0004*/ 	.word	index@(triton_poi_fused__unsafe_index_add_clone_mul_sub_view_as_complex_8)
        /*0008*/ 	.word	0x0000001c


	//----- nvinfo : EIATTR_MIN_STACK_SIZE
	.align		4
.L_1:
        /*000c*/ 	.byte	0x04, 0x12
        /*000e*/ 	.short	(.L_3 - .L_2)
	.align		4
.L_2:
        /*0010*/ 	.word	index@(triton_poi_fused__unsafe_index_add_clone_mul_sub_view_as_complex_8)
        /*0014*/ 	.word	0x00000000


	//----- nvinfo : EIATTR_FRAME_SIZE
	.align		4
.L_3:
        /*0018*/ 	.byte	0x04, 0x11
        /*001a*/ 	.short	(.L_5 - .L_4)
	.align		4
.L_4:
        /*001c*/ 	.word	index@(triton_poi_fused__unsafe_index_add_clone_mul_sub_view_as_complex_8)
        /*0020*/ 	.word	0x00000000


	//----- nvinfo : EIATTR_MIN_STACK_SIZE
	.align		4
.L_5:
        /*0024*/ 	.byte	0x04, 0x12
        /*0026*/ 	.short	(.L_7 - .L_6)
	.align		4
.L_6:
        /*0028*/ 	.word	index@(triton_poi_fused__unsafe_index_add_clone_mul_sub_view_as_complex_8)
        /*002c*/ 	.word	0x00000000
.L_7:


//--------------------- .nv.info.triton_poi_fused__unsafe_index_add_clone_mul_sub_view_as_complex_8 --------------------------
	.section	.nv.info.triton_poi_fused__unsafe_index_add_clone_mul_sub_view_as_complex_8,"",@"SHT_CUDA_INFO"
	.sectionflags	@""
	.align	4


	//----- nvinfo : EIATTR_CUDA_API_VERSION
	.align		4
        /*0000*/ 	.byte	0x04, 0x37
        /*0002*/ 	.short	(.L_9 - .L_8)
.L_8:
        /*0004*/ 	.word	0x0000007c


	//----- nvinfo : EIATTR_KPARAM_INFO
	.align		4
.L_9:
        /*0008*/ 	.byte	0x04, 0x17
        /*000a*/ 	.short	(.L_11 - .L_10)
.L_10:
        /*000c*/ 	.word	0x00000000
        /*0010*/ 	.short	0x0009
        /*0012*/ 	.short	0x0044
        /*0014*/ 	.byte	0x00, 0xf0, 0x11, 0x00


	//----- nvinfo : EIATTR_KPARAM_INFO
	.align		4
.L_11:
        /*0018*/ 	.byte	0x04, 0x17
        /*001a*/ 	.short	(.L_13 - .L_12)
.L_12:
        /*001c*/ 	.word	0x00000000
        /*0020*/ 	.short	0x0008
        /*0022*/ 	.short	0x0040
        /*0024*/ 	.byte	0x00, 0xf0, 0x11, 0x00


	//----- nvinfo : EIATTR_KPARAM_INFO
	.align		4
.L_13:
        /*0028*/ 	.byte	0x04, 0x17
        /*002a*/ 	.short	(.L_15 - .L_14)
.L_14:
        /*002c*/ 	.word	0x00000000
        /*0030*/ 	.short	0x0007
        /*0032*/ 	.short	0x0038
        /*0034*/ 	.byte	0x00, 0xf4, 0x21, 0x00


	//----- nvinfo : EIATTR_KPARAM_INFO
	.align		4
.L_15:
        /*0038*/ 	.byte	0x04, 0x17
        /*003a*/ 	.short	(.L_17 - .L_16)
.L_16:
        /*003c*/ 	.word	0x00000000
        /*0040*/ 	.short	0x0006
        /*0042*/ 	.short	0x0030
        /*0044*/ 	.byte	0x00, 0xf4, 0x21, 0x00


	//----- nvinfo : EIATTR_KPARAM_INFO
	.align		4
.L_17:
        /*0048*/ 	.byte	0x04, 0x17
        /*004a*/ 	.short	(.L_19 - .L_18)
.L_18:
        /*004c*/ 	.word	0x00000000
        /*0050*/ 	.short	0x0005
        /*0052*/ 	.short	0x0028
        /*0054*/ 	.byte	0x00, 0xf4, 0x21, 0x00


	//----- nvinfo : EIATTR_KPARAM_INFO
	.align		4
.L_19:
        /*0058*/ 	.byte	0x04, 0x17
        /*005a*/ 	.short	(.L_21 - .L_20)
.L_20:
        /*005c*/ 	.word	0x00000000
        /*0060*/ 	.short	0x0004
        /*0062*/ 	.short	0x0020
        /*0064*/ 	.byte	0x00, 0xf4, 0x21, 0x00


	//----- nvinfo : EIATTR_KPARAM_INFO
	.align		4
.L_21:
        /*0068*/ 	.byte	0x04, 0x17
        /*006a*/ 	.short	(.L_23 - .L_22)
.L_22:
        /*006c*/ 	.word	0x00000000
        /*0070*/ 	.short	0x0003
        /*0072*/ 	.short	0x0018
        /*0074*/ 	.byte	0x00, 0xf4, 0x21, 0x00


	//----- nvinfo : EIATTR_KPARAM_INFO
	.align		4
.L_23:
        /*0078*/ 	.byte	0x04, 0x17
        /*007a*/ 	.short	(.L_25 - .L_24)
.L_24:
        /*007c*/ 	.word	0x00000000
        /*0080*/ 	.short	0x0002
        /*0082*/ 	.short	0x0010
        /*0084*/ 	.byte	0x00, 0xf4, 0x21, 0x00


	//----- nvinfo : EIATTR_KPARAM_INFO
	.align		4
.L_25:
        /*0088*/ 	.byte	0x04, 0x17
        /*008a*/ 	.short	(.L_27 - .L_26)
.L_26:
        /*008c*/ 	.word	0x00000000
        /*0090*/ 	.short	0x0001
        /*0092*/ 	.short	0x0008
        /*0094*/ 	.byte	0x00, 0xf4, 0x21, 0x00


	//----- nvinfo : EIATTR_KPARAM_INFO
	.align		4
.L_27:
        /*0098*/ 	.byte	0x04, 0x17
        /*009a*/ 	.short	(.L_29 - .L_28)
.L_28:
        /*009c*/ 	.word	0x00000000
        /*00a0*/ 	.short	0x0000
        /*00a2*/ 	.short	0x0000
        /*00a4*/ 	.byte	0x00, 0xf4, 0x21, 0x00


	//----- nvinfo : EIATTR_SPARSE_MMA_MASK
	.align		4
.L_29:
        /*00a8*/ 	.byte	0x03, 0x50
        /*00aa*/ 	.short	0x0000


	//----- nvinfo : EIATTR_MAXREG_COUNT
	.align		4
        /*00ac*/ 	.byte	0x03, 0x1b
        /*00ae*/ 	.short	0x00ff


	//----- nvinfo : EIATTR_EXIT_INSTR_OFFSETS
	.align		4
        /*00b0*/ 	.byte	0x04, 0x1c
        /*00b2*/ 	.short	(.L_31 - .L_30)


	//   ....[0]....
.L_30:
        /*00b4*/ 	.word	0x000006a0


	//   ....[1]....
        /*00b8*/ 	.word	0x000006c0


	//----- nvinfo : EIATTR_REQNTID
	.align		4
.L_31:
        /*00bc*/ 	.byte	0x04, 0x10
        /*00be*/ 	.short	(.L_33 - .L_32)
.L_32:
        /*00c0*/ 	.word	0x00000020
        /*00c4*/ 	.word	0x00000001
        /*00c8*/ 	.word	0x00000001


	//----- nvinfo : EIATTR_CBANK_PARAM_SIZE
	.align		4
.L_33:
        /*00cc*/ 	.byte	0x03, 0x19
        /*00ce*/ 	.short	0x0048


	//----- nvinfo : EIATTR_PARAM_CBANK
	.align		4
        /*00d0*/ 	.byte	0x04, 0x0a
        /*00d2*/ 	.short	(.L_35 - .L_34)
	.align		4
.L_34:
        /*00d4*/ 	.word	index@(.nv.constant0.triton_poi_fused__unsafe_index_add_clone_mul_sub_view_as_complex_8)
        /*00d8*/ 	.short	0x0210
        /*00da*/ 	.short	0x0048


	//----- nvinfo : EIATTR_SW_WAR
	.align		4
.L_35:
        /*00dc*/ 	.byte	0x04, 0x36
        /*00de*/ 	.short	(.L_37 - .L_36)
.L_36:
        /*00e0*/ 	.word	0x00000008
.L_37:


//--------------------- .nv.callgraph             --------------------------
	.section	.nv.callgraph,"",@"SHT_CUDA_CALLGRAPH"
	.align	4
	.sectionentsize	8
	.align		4
        /*0000*/ 	.word	0x00000000
	.align		4
        /*0004*/ 	.word	0xffffffff
	.align		4
        /*0008*/ 	.word	0x00000000
	.align		4
        /*000c*/ 	.word	0xfffffffe
	.align		4
        /*0010*/ 	.word	0x00000000
	.align		4
        /*0014*/ 	.word	0xfffffffd
	.align		4
        /*0018*/ 	.word	0x00000000
	.align		4
        /*001c*/ 	.word	0xfffffffc


//--------------------- .text.triton_poi_fused__unsafe_index_add_clone_mul_sub_view_as_complex_8 --------------------------
	.section	.text.triton_poi_fused__unsafe_index_add_clone_mul_sub_view_as_complex_8,"ax",@progbits
	.align	128
        .global         triton_poi_fused__unsafe_index_add_clone_mul_sub_view_as_complex_8
        .type           triton_poi_fused__unsafe_index_add_clone_mul_sub_view_as_complex_8,@function
        .size           triton_poi_fused__unsafe_index_add_clone_mul_sub_view_as_complex_8,(.L_x_1 - triton_poi_fused__unsafe_index_add_clone_mul_sub_view_as_complex_8)
        .other          triton_poi_fused__unsafe_index_add_clone_mul_sub_view_as_complex_8,@"STO_CUDA_ENTRY STV_DEFAULT"
triton_poi_fused__unsafe_index_add_clone_mul_sub_view_as_complex_8:
.text.triton_poi_fused__unsafe_index_add_clone_mul_sub_view_as_complex_8:
[----:B------:R-:W0:Y:S01]  /*0000*/  LDC R1, c[0x0][0x28] ;  /* 0x00000a00ff017b82 */ /* 0x000e220000000800 */
[----:B------:R-:W1:Y:S07]  /*0010*/  S2R R2, SR_TID.X ;  /* 0x0000000000027919 */ /* 0x000e6e0000002100 */
[----:B------:R-:W2:Y:S01]  /*0020*/  S2UR UR4, SR_CTAID.X ;  /* 0x00000000000479c3 */ /* 0x000ea20000002500 */
[----:B------:R-:W-:-:S07]  /*0030*/  CS2R R24, SRZ ;  /* 0x0000000000187805 */ /* 0x000fce000001ff00 */
[----:B------:R-:W3:Y:S08]  /*0040*/  LDC.64 R4, c[0x0][0x210] ;  /* 0x00008400ff047b82 */ /* 0x000ef00000000a00 */
[----:B------:R-:W4:Y:S08]  /*0050*/  LDC.64 R6, c[0x0][0x218] ;  /* 0x00008600ff067b82 */ /* 0x000f300000000a00 */
[----:B------:R-:W5:Y:S01]  /*0060*/  LDC.64 R14, c[0x0][0x228] ;  /* 0x00008a00ff0e7b82 */ /* 0x000f620000000a00 */
[----:B--2---:R-:W-:-:S07]  /*0070*/  USHF.L.U32 UR4, UR4, 0x4, URZ ;  /* 0x0000000404047899 */ /* 0x004fce000800063f */
[----:B------:R-:W2:Y:S01]  /*0080*/  LDC.64 R16, c[0x0][0x238] ;  /* 0x00008e00ff107b82 */ /* 0x000ea20000000a00 */
[----:B-1----:R-:W-:Y:S02]  /*0090*/  SHF.R.U32.HI R0, RZ, 0x1, R2 ;  /* 0x00000001ff007819 */ /* 0x002fe40000011602 */
[----:B------:R-:W-:Y:S02]  /*00a0*/  CS2R R8, SRZ ;  /* 0x0000000000087805 */ /* 0x000fe4000001ff00 */
[----:B------:R-:W-:Y:S02]  /*00b0*/  CS2R R10, SRZ ;  /* 0x00000000000a7805 */ /* 0x000fe4000001ff00 */
[----:B------:R-:W-:Y:S02]  /*00c0*/  CS2R R12, SRZ ;  /* 0x00000000000c7805 */ /* 0x000fe4000001ff00 */
[----:B------:R-:W-:Y:S01]  /*00d0*/  SGXT.U32 R0, R0, 0x4 ;  /* 0x000000040000781a */ /* 0x000fe20000000000 */
[----:B------:R-:W1:Y:S01]  /*00e0*/  S2R R21, SR_CTAID.Y ;  /* 0x0000000000157919 */ /* 0x000e620000002600 */
[----:B------:R-:W-:-:S02]  /*00f0*/  ULDC.64 UR6, c[0x0][0x220] ;  /* 0x0000880000067ab9 */ /* 0x000fc40000000a00 */
[----:B------:R-:W-:Y:S01]  /*0100*/  LOP3.LUT R0, R0, UR4, RZ, 0xfc, !PT ;  /* 0x0000000400007c12 */ /* 0x000fe2000f8efcff */
[----:B------:R-:W-:-:S03]  /*0110*/  ULDC.64 UR4, c[0x0][0x208] ;  /* 0x0000820000047ab9 */ /* 0x000fc60000000a00 */
[C---:B------:R-:W-:Y:S01]  /*0120*/  ISETP.GE.AND P1, PT, R0.reuse, 0xc, PT ;  /* 0x0000000c0000780c */ /* 0x040fe20003f26270 */
[----:B------:R-:W-:-:S05]  /*0130*/  IMAD.HI R3, R0, 0x55555556, RZ ;  /* 0x5555555600037827 */ /* 0x000fca00078e02ff */
[----:B------:R-:W-:-:S05]  /*0140*/  LEA.HI R3, R3, R3, RZ, 0x1 ;  /* 0x0000000303037211 */ /* 0x000fca00078f08ff */
[C---:B------:R-:W-:Y:S02]  /*0150*/  IMAD R19, R3.reuse, -0x3, R0 ;  /* 0xfffffffd03137824 */ /* 0x040fe400078e0200 */
[----:B---3--:R-:W-:-:S04]  /*0160*/  IMAD.WIDE R4, R3, 0x8, R4 ;  /* 0x0000000803047825 */ /* 0x008fc800078e0204 */
[C---:B----4-:R-:W-:Y:S01]  /*0170*/  IMAD.WIDE R6, R19.reuse, 0x8, R6 ;  /* 0x0000000813067825 */ /* 0x050fe200078e0206 */
[----:B------:R3:W4:Y:S03]  /*0180*/  @!P1 LDG.E.EL.64 R24, desc[UR4][R4.64] ;  /* 0x0000000404189981 */ /* 0x000726000c2e1b00 */
[----:B-----5:R-:W-:Y:S01]  /*0190*/  IMAD.WIDE R14, R19, 0x8, R14 ;  /* 0x00000008130e7825 */ /* 0x020fe200078e020e */
[----:B------:R5:W4:Y:S03]  /*01a0*/  @!P1 LDG.E.EL.64 R8, desc[UR4][R6.64] ;  /* 0x0000000406089981 */ /* 0x000b26000c2e1b00 */
[----:B--2---:R-:W-:Y:S01]  /*01b0*/  IMAD.WIDE R16, R3, 0x8, R16 ;  /* 0x0000000803107825 */ /* 0x004fe200078e0210 */
[----:B------:R2:W2:Y:S01]  /*01c0*/  @!P1 LDG.E.EL.64 R10, desc[UR4][R14.64] ;  /* 0x000000040e0a9981 */ /* 0x0004a2000c2e1b00 */
[----:B------:R-:W-:Y:S01]  /*01d0*/  LOP3.LUT R2, R2, 0x1, RZ, 0xc0, !PT ;  /* 0x0000000102027812 */ /* 0x000fe200078ec0ff */
[----:B---3--:R-:W3:Y:S02]  /*01e0*/  LDC.64 R4, c[0x0][0x230] ;  /* 0x00008c00ff047b82 */ /* 0x008ee40000000a00 */
[----:B------:R2:W2:Y:S02]  /*01f0*/  @!P1 LDG.E.EL.64 R12, desc[UR4][R16.64] ;  /* 0x00000004100c9981 */ /* 0x0004a4000c2e1b00 */
[----:B-1----:R-:W-:-:S05]  /*0200*/  IMAD R2, R21, 0x2, R2 ;  /* 0x0000000215027824 */ /* 0x002fca00078e0202 */
[C---:B------:R-:W-:Y:S02]  /*0210*/  LEA.HI R18, R2.reuse, R2, RZ, 0x1 ;  /* 0x0000000202127211 */ /* 0x040fe400078f08ff */
[----:B------:R-:W-:Y:S02]  /*0220*/  ISETP.LT.AND P0, PT, R2, 0x4, !P1 ;  /* 0x000000040200780c */ /* 0x000fe40004f01270 */
[----:B------:R-:W-:-:S05]  /*0230*/  LOP3.LUT R21, R18, 0xfffffffe, RZ, 0xc0, !PT ;  /* 0xfffffffe12157812 */ /* 0x000fca00078ec0ff */
[----:B-----5:R-:W-:Y:S02]  /*0240*/  IMAD.IADD R7, R2, 0x1, -R21 ;  /* 0x0000000102077824 */ /* 0x020fe400078e0a15 */
[----:B---3--:R-:W-:-:S04]  /*0250*/  IMAD.WIDE R4, R19, 0x4, R4 ;  /* 0x0000000413047825 */ /* 0x008fc800078e0204 */
[----:B------:R-:W-:-:S06]  /*0260*/  IMAD.MOV.U32 R20, RZ, RZ, RZ ;  /* 0x000000ffff147224 */ /* 0x000fcc00078e00ff */
[----:B------:R1:W3:Y:S01]  /*0270*/  @!P1 LDG.E.EL R20, desc[UR4][R4.64] ;  /* 0x0000000404149981 */ /* 0x0002e2000c2e1900 */
[C---:B----4-:R-:W-:Y:S01]  /*0280*/  IMAD.SHL.U32 R23, R24.reuse, 0x10, RZ ;  /* 0x0000001018177824 */ /* 0x050fe200078e00ff */
[----:B------:R-:W-:Y:S02]  /*0290*/  SHF.L.U64.HI R2, R24, 0x4, R25 ;  /* 0x0000000418027819 */ /* 0x000fe40000010219 */
[----:B------:R-:W-:Y:S02]  /*02a0*/  ISETP.GE.AND P2, PT, R25, RZ, PT ;  /* 0x000000ff1900720c */ /* 0x000fe40003f46270 */
[----:B------:R-:W-:Y:S02]  /*02b0*/  CS2R R24, SRZ ;  /* 0x0000000000187805 */ /* 0x000fe4000001ff00 */
[----:B--2---:R-:W-:Y:S02]  /*02c0*/  SHF.R.U32.HI R15, RZ, 0x1c, R9 ;  /* 0x0000001cff0f7819 */ /* 0x004fe40000011609 */
[----:B0-----:R-:W-:-:S02]  /*02d0*/  IADD3 R16, P3, R23, 0xe0, RZ ;  /* 0x000000e017107810 */ /* 0x001fc40007f7e0ff */
[----:B------:R-:W-:Y:S02]  /*02e0*/  SHF.R.U32.HI R17, RZ, 0x1c, R11 ;  /* 0x0000001cff117819 */ /* 0x000fe4000001160b */
[----:B------:R-:W-:Y:S01]  /*02f0*/  LOP3.LUT R15, R15, 0x8, RZ, 0xc0, !PT ;  /* 0x000000080f0f7812 */ /* 0x000fe200078ec0ff */
[----:B------:R-:W-:Y:S01]  /*0300*/  IMAD.X R19, RZ, RZ, R2, P3 ;  /* 0x000000ffff137224 */ /* 0x000fe200018e0602 */
[----:B------:R-:W-:Y:S02]  /*0310*/  LOP3.LUT R17, R17, 0x8, RZ, 0xc0, !PT ;  /* 0x0000000811117812 */ /* 0x000fe400078ec0ff */
[----:B------:R-:W-:Y:S01]  /*0320*/  IADD3 R14, P3, R8, R15, RZ ;  /* 0x0000000f080e7210 */ /* 0x000fe20007f7e0ff */
[C---:B------:R-:W-:Y:S01]  /*0330*/  IMAD.SHL.U32 R15, R12.reuse, 0x10, RZ ;  /* 0x000000100c0f7824 */ /* 0x040fe200078e00ff */
[----:B------:R-:W-:Y:S02]  /*0340*/  IADD3 R6, P4, R10, R17, RZ ;  /* 0x000000110a067210 */ /* 0x000fe40007f9e0ff */
[----:B------:R-:W-:Y:S01]  /*0350*/  SEL R19, R19, R2, !P2 ;  /* 0x0000000213137207 */ /* 0x000fe20005000000 */
[----:B------:R-:W-:Y:S01]  /*0360*/  IMAD.X R9, RZ, RZ, R9, P3 ;  /* 0x000000ffff097224 */ /* 0x000fe200018e0609 */
[----:B------:R-:W-:Y:S01]  /*0370*/  SHF.L.U64.HI R12, R12, 0x4, R13 ;  /* 0x000000040c0c7819 */ /* 0x000fe2000001020d */
[----:B------:R-:W-:Y:S01]  /*0380*/  IMAD.X R11, RZ, RZ, R11, P4 ;  /* 0x000000ffff0b7224 */ /* 0x000fe200020e060b */
[----:B------:R-:W-:-:S02]  /*0390*/  IADD3 R2, P5, R15, 0xe0, RZ ;  /* 0x000000e00f027810 */ /* 0x000fc40007fbe0ff */
[----:B------:R-:W-:Y:S02]  /*03a0*/  SEL R16, R16, R23, !P2 ;  /* 0x0000001710107207 */ /* 0x000fe40005000000 */
[----:B------:R-:W-:Y:S01]  /*03b0*/  LEA R8, P3, R14, UR6, 0x3 ;  /* 0x000000060e087c11 */ /* 0x000fe2000f8618ff */
[----:B------:R-:W-:Y:S01]  /*03c0*/  IMAD.X R17, RZ, RZ, R12, P5 ;  /* 0x000000ffff117224 */ /* 0x000fe200028e060c */
[----:B------:R-:W-:Y:S01]  /*03d0*/  LEA R10, P4, R6, UR6, 0x3 ;  /* 0x00000006060a7c11 */ /* 0x000fe2000f8818ff */
[----:B------:R-:W-:Y:S01]  /*03e0*/  IMAD.SHL.U32 R21, R16, 0x4, RZ ;  /* 0x0000000410157824 */ /* 0x000fe200078e00ff */
[----:B------:R-:W-:Y:S02]  /*03f0*/  ISETP.GE.AND P2, PT, R13, RZ, PT ;  /* 0x000000ff0d00720c */ /* 0x000fe40003f46270 */
[----:B------:R-:W-:Y:S02]  /*0400*/  LEA.HI.X R9, R14, UR7, R9, 0x3, P3 ;  /* 0x000000070e097c11 */ /* 0x000fe400098f1c09 */
[----:B------:R-:W-:-:S02]  /*0410*/  LEA.HI.X R11, R6, UR7, R11, 0x3, P4 ;  /* 0x00000007060b7c11 */ /* 0x000fc4000a0f1c0b */
[----:B------:R-:W-:Y:S02]  /*0420*/  SEL R2, R2, R15, !P2 ;  /* 0x0000000f02027207 */ /* 0x000fe40005000000 */
[----:B------:R-:W-:Y:S01]  /*0430*/  SEL R17, R17, R12, !P2 ;  /* 0x0000000c11117207 */ /* 0x000fe20005000000 */
[C---:B------:R-:W-:Y:S01]  /*0440*/  IMAD.WIDE R12, R7.reuse, 0x4, R8 ;  /* 0x00000004070c7825 */ /* 0x040fe200078e0208 */
[----:B------:R-:W-:Y:S02]  /*0450*/  SHF.L.U64.HI R19, R16, 0x2, R19 ;  /* 0x0000000210137819 */ /* 0x000fe40000010213 */
[C---:B------:R-:W-:Y:S01]  /*0460*/  SHF.L.U64.HI R17, R2.reuse, 0x2, R17 ;  /* 0x0000000202117819 */ /* 0x040fe20000010211 */
[----:B------:R-:W-:Y:S01]  /*0470*/  IMAD.WIDE R14, R7, 0x4, R10 ;  /* 0x00000004070e7825 */ /* 0x000fe200078e020a */
[----:B------:R-:W-:Y:S02]  /*0480*/  IADD3 R8, P2, R12, R21, RZ ;  /* 0x000000150c087210 */ /* 0x000fe40007f5e0ff */
[----:B------:R-:W-:Y:S01]  /*0490*/  SHF.R.S32.HI R6, RZ, 0x1, R18 ;  /* 0x00000001ff067819 */ /* 0x000fe20000011412 */
[----:B------:R-:W-:Y:S01]  /*04a0*/  IMAD.SHL.U32 R23, R2, 0x4, RZ ;  /* 0x0000000402177824 */ /* 0x000fe200078e00ff */
[----:B------:R-:W-:Y:S01]  /*04b0*/  IADD3 R10, P3, R14, R21, RZ ;  /* 0x000000150e0a7210 */ /* 0x000fe20007f7e0ff */
[----:B------:R-:W-:-:S02]  /*04c0*/  IMAD.X R9, R13, 0x1, R19, P2 ;  /* 0x000000010d097824 */ /* 0x000fc400010e0613 */
[----:B------:R-:W-:Y:S01]  /*04d0*/  IMAD R21, R6, 0xe0, RZ ;  /* 0x000000e006157824 */ /* 0x000fe200078e02ff */
[----:B------:R-:W-:Y:S01]  /*04e0*/  IADD3 R12, P4, R12, R23, RZ ;  /* 0x000000170c0c7210 */ /* 0x000fe20007f9e0ff */
[----:B------:R-:W-:Y:S01]  /*04f0*/  IMAD.X R11, R15, 0x1, R19, P3 ;  /* 0x000000010f0b7824 */ /* 0x000fe200018e0613 */
[----:B------:R-:W-:Y:S02]  /*0500*/  IADD3 R14, P5, R14, R23, RZ ;  /* 0x000000170e0e7210 */ /* 0x000fe40007fbe0ff */
[----:B------:R-:W-:Y:S01]  /*0510*/  CS2R R22, SRZ ;  /* 0x0000000000167805 */ /* 0x000fe2000001ff00 */
[----:B------:R-:W-:Y:S02]  /*0520*/  IMAD.WIDE R18, R21, 0x4, R8 ;  /* 0x0000000415127825 */ /* 0x000fe400078e0208 */
[----:B------:R-:W1:Y:S02]  /*0530*/  LDC.64 R8, c[0x0][0x248] ;  /* 0x00009200ff087b82 */ /* 0x000e640000000a00 */
[--C-:B------:R-:W-:Y:S01]  /*0540*/  IMAD.X R13, R13, 0x1, R17.reuse, P4 ;  /* 0x000000010d0d7824 */ /* 0x100fe200020e0611 */
[----:B------:R-:W2:Y:S01]  /*0550*/  @P0 LDG.E R23, desc[UR4][R18.64] ;  /* 0x0000000412170981 */ /* 0x000ea2000c1e1900 */
[----:B------:R-:W-:-:S02]  /*0560*/  IMAD.X R15, R15, 0x1, R17, P5 ;  /* 0x000000010f0f7824 */ /* 0x000fc400028e0611 */
[C---:B------:R-:W-:Y:S02]  /*0570*/  IMAD.WIDE R12, R21.reuse, 0x4, R12 ;  /* 0x00000004150c7825 */ /* 0x040fe400078e020c */
[----:B------:R-:W0:Y:S02]  /*0580*/  LDC.64 R16, c[0x0][0x240] ;  /* 0x00009000ff107b82 */ /* 0x000e240000000a00 */
[C---:B------:R-:W-:Y:S01]  /*0590*/  IMAD.WIDE R10, R21.reuse, 0x4, R10 ;  /* 0x00000004150a7825 */ /* 0x040fe200078e020a */
[----:B------:R-:W4:Y:S03]  /*05a0*/  @P0 LDG.E R25, desc[UR4][R12.64] ;  /* 0x000000040c190981 */ /* 0x000f26000c1e1900 */
[----:B------:R-:W-:Y:S01]  /*05b0*/  IMAD.WIDE R14, R21, 0x4, R14 ;  /* 0x00000004150e7825 */ /* 0x000fe200078e020e */
[----:B------:R-:W2:Y:S04]  /*05c0*/  @P0 LDG.E R22, desc[UR4][R10.64] ;  /* 0x000000040a160981 */ /* 0x000ea8000c1e1900 */
[----:B------:R-:W4:Y:S01]  /*05d0*/  @P0 LDG.E R24, desc[UR4][R14.64] ;  /* 0x000000040e180981 */ /* 0x000f22000c1e1900 */
[----:B0-----:R-:W-:-:S04]  /*05e0*/  IMAD.WIDE R2, R3, 0x4, R16 ;  /* 0x0000000403027825 */ /* 0x001fc800078e0210 */
[----:B------:R-:W-:-:S06]  /*05f0*/  IMAD.MOV.U32 R16, RZ, RZ, RZ ;  /* 0x000000ffff107224 */ /* 0x000fcc00078e00ff */
[----:B------:R-:W5:Y:S01]  /*0600*/  @!P1 LDG.E.EL R16, desc[UR4][R2.64] ;  /* 0x0000000402109981 */ /* 0x000f62000c2e1900 */
[----:B------:R-:W-:-:S04]  /*0610*/  IMAD R7, R0, 0x2, R7 ;  /* 0x0000000200077824 */ /* 0x000fc800078e0207 */
[----:B------:R-:W-:-:S04]  /*0620*/  IMAD R7, R6, 0x18, R7 ;  /* 0x0000001806077824 */ /* 0x000fc800078e0207 */
[----:B-1----:R-:W-:-:S04]  /*0630*/  IMAD.WIDE R4, R7, 0x4, R8 ;  /* 0x0000000407047825 */ /* 0x002fc800078e0208 */
[----:B--2---:R-:W-:Y:S01]  /*0640*/  FADD R22, R22, -R23 ;  /* 0x8000001716167221 */ /* 0x004fe20000000000 */
[----:B----4-:R-:W-:-:S03]  /*0650*/  FADD R24, R24, -R25 ;  /* 0x8000001918187221 */ /* 0x010fc60000000000 */
[-C--:B---3--:R-:W-:Y:S01]  /*0660*/  FFMA R23, R22, R20.reuse, R23 ;  /* 0x0000001416177223 */ /* 0x088fe20000000017 */
[----:B------:R-:W-:-:S04]  /*0670*/  FFMA R24, R24, R20, R25 ;  /* 0x0000001418187223 */ /* 0x000fc80000000019 */
[----:B------:R-:W-:-:S04]  /*0680*/  FADD R24, -R23, R24 ;  /* 0x0000001817187221 */ /* 0x000fc80000000100 */
[----:B-----5:R-:W-:Y:S01]  /*0690*/  FFMA R23, R24, R16, R23 ;  /* 0x0000001018177223 */ /* 0x020fe20000000017 */
[----:B------:R-:W-:Y:S06]  /*06a0*/  @!P0 EXIT ;  /* 0x000000000000894d */ /* 0x000fec0003800000 */
[----:B------:R-:W-:Y:S01]  /*06b0*/  STG.E desc[UR4][R4.64], R23 ;  /* 0x0000001704007986 */ /* 0x000fe2000c101904 */
[----:B------:R-:W-:Y:S05]  /*06c0*/  EXIT ;  /* 0x000000000000794d */ /* 0x000fea0003800000 */
.L_x_0:
[----:B------:R-:W-:-:S00]  /*06d0*/  BRA `(.L_x_0) ;  /* 0xfffffffc00fc7947 */ /* 0x000fc0000383ffff */
[----:B------:R-:W-:-:S00]  /*06e0*/  NOP ;  /* 0x0000000000007918 */ /* 0x000fc00000000000 */
        /* <DEDUP_REMOVED lines=9> */
.L_x_1:


//--------------------- .nv.constant0.triton_poi_fused__unsafe_index_add_clone_mul_sub_view_as_complex_8 --------------------------
	.section	.nv.constant0.triton_poi_fused__unsafe_index_add_clone_mul_sub_view_as_complex_8,"a",@progbits
	.sectionflags	@""
	.align	4
.nv.constant0.triton_poi_fused__unsafe_index_add_clone_mul_sub_view_as_complex_8:
	.zero		600
